//
// Generated by NVIDIA NVVM Compiler
//
// Compiler Build ID: CL-36424714
// Cuda compilation tools, release 13.0, V13.0.88
// Based on NVVM 20.0.0
//

.version 9.0
.target sm_100
.address_size 64

	// .globl	_Z12randnum_initPji

.visible .entry _Z12randnum_initPji(
	.param .u64 .ptr .align 1 _Z12randnum_initPji_param_0,
	.param .u32 _Z12randnum_initPji_param_1
)
{
	.reg .b32 	%r<7>;
	.reg .b64 	%rd<5>;

	ld.param.u64 	%rd1, [_Z12randnum_initPji_param_0];
	ld.param.u32 	%r1, [_Z12randnum_initPji_param_1];
	cvta.to.global.u64 	%rd2, %rd1;
	mov.u32 	%r2, %ntid.x;
	mov.u32 	%r3, %ctaid.x;
	mov.u32 	%r4, %tid.x;
	mad.lo.s32 	%r5, %r2, %r3, %r4;
	add.s32 	%r6, %r1, %r5;
	mul.wide.s32 	%rd3, %r5, 4;
	add.s64 	%rd4, %rd2, %rd3;
	st.global.u32 	[%rd4], %r6;
	ret;

}
	// .globl	_Z10spins_initPPiS0_Pjii
.visible .entry _Z10spins_initPPiS0_Pjii(
	.param .u64 .ptr .align 1 _Z10spins_initPPiS0_Pjii_param_0,
	.param .u64 .ptr .align 1 _Z10spins_initPPiS0_Pjii_param_1,
	.param .u64 .ptr .align 1 _Z10spins_initPPiS0_Pjii_param_2,
	.param .u32 _Z10spins_initPPiS0_Pjii_param_3,
	.param .u32 _Z10spins_initPPiS0_Pjii_param_4
)
{
	.reg .b32 	%r<26>;
	.reg .b64 	%rd<37>;

	ld.param.u64 	%rd1, [_Z10spins_initPPiS0_Pjii_param_0];
	ld.param.u64 	%rd2, [_Z10spins_initPPiS0_Pjii_param_1];
	ld.param.u64 	%rd3, [_Z10spins_initPPiS0_Pjii_param_2];
	ld.param.u32 	%r1, [_Z10spins_initPPiS0_Pjii_param_3];
	ld.param.u32 	%r2, [_Z10spins_initPPiS0_Pjii_param_4];
	cvta.to.global.u64 	%rd4, %rd2;
	cvta.to.global.u64 	%rd5, %rd1;
	cvta.to.global.u64 	%rd6, %rd3;
	mov.u32 	%r3, %ntid.x;
	mov.u32 	%r4, %ctaid.x;
	mov.u32 	%r5, %tid.x;
	mad.lo.s32 	%r6, %r3, %r4, %r5;
	mul.wide.s32 	%rd7, %r6, 4;
	add.s64 	%rd8, %rd6, %rd7;
	ld.global.u32 	%r7, [%rd8];
	shl.b32 	%r8, %r7, 13;
	xor.b32  	%r9, %r8, %r7;
	shr.u32 	%r10, %r9, 17;
	xor.b32  	%r11, %r10, %r9;
	shl.b32 	%r12, %r11, 5;
	xor.b32  	%r13, %r12, %r11;
	st.global.u32 	[%rd8], %r13;
	shl.b32 	%r14, %r11, 1;
	and.b32  	%r15, %r14, 2;
	add.s32 	%r16, %r15, -1;
	mul.wide.s32 	%rd9, %r1, 8;
	add.s64 	%rd10, %rd5, %rd9;
	ld.global.u64 	%rd11, [%rd10];
	cvta.to.global.u64 	%rd12, %rd11;
	add.s32 	%r17, %r2, %r6;
	mul.wide.s32 	%rd13, %r17, 4;
	add.s64 	%rd14, %rd12, %rd13;
	st.global.u32 	[%rd14], %r16;
	ld.global.u64 	%rd15, [%rd10];
	cvta.to.global.u64 	%rd16, %rd15;
	add.s64 	%rd17, %rd16, %rd13;
	ld.global.u32 	%r18, [%rd17];
	add.s64 	%rd18, %rd4, %rd9;
	ld.global.u64 	%rd19, [%rd18];
	cvta.to.global.u64 	%rd20, %rd19;
	add.s64 	%rd21, %rd20, %rd13;
	st.global.u32 	[%rd21], %r18;
	ld.global.u64 	%rd22, [%rd10];
	cvta.to.global.u64 	%rd23, %rd22;
	add.s64 	%rd24, %rd23, %rd13;
	ld.global.u32 	%r19, [%rd24];
	add.s32 	%r20, %r1, 1;
	shr.u32 	%r21, %r20, 31;
	add.s32 	%r22, %r20, %r21;
	and.b32  	%r23, %r22, -2;
	sub.s32 	%r24, %r20, %r23;
	mul.wide.s32 	%rd25, %r24, 8;
	add.s64 	%rd26, %rd5, %rd25;
	ld.global.u64 	%rd27, [%rd26];
	cvta.to.global.u64 	%rd28, %rd27;
	add.s64 	%rd29, %rd28, %rd13;
	st.global.u32 	[%rd29], %r19;
	ld.global.u64 	%rd30, [%rd10];
	cvta.to.global.u64 	%rd31, %rd30;
	add.s64 	%rd32, %rd31, %rd13;
	ld.global.u32 	%r25, [%rd32];
	add.s64 	%rd33, %rd4, %rd25;
	ld.global.u64 	%rd34, [%rd33];
	cvta.to.global.u64 	%rd35, %rd34;
	add.s64 	%rd36, %rd35, %rd13;
	st.global.u32 	[%rd36], %r25;
	ret;

}


// ===== COMPILED SASS (sm_100) =====

	.target	sm_100

	.elftype	@"ET_EXEC"


//--------------------- .note.nv.tkinfo           --------------------------
	.section	.note.nv.tkinfo,"",@"SHT_NOTE"
	.sectionflags	@"SHF_NOTE_NV_TKINFO"
	.tkinfo
        /*0018*/ 	.word	0x00000002
        /*0030*/ 	.string	""
        /*0030*/ 	.string	"ptxas"
        /*0030*/ 	.string	"Cuda compilation tools, release 13.0, V13.0.88"
        /*0030*/ 	.string	"Build cuda_13.0.r13.0/compiler.36424714_0"
        /*0030*/ 	.string	"-arch sm_100 -m 64 "



//--------------------- .note.nv.cuinfo           --------------------------
	.section	.note.nv.cuinfo,"",@"SHT_NOTE"
	.sectionflags	@"SHF_NOTE_NV_CUINFO"
        /*0018*/ 	.short	0x0002
        /*001a*/ 	.short	0x0064
        /*001c*/ 	.short	0x0082
	.zero		2


//--------------------- .nv.info                  --------------------------
	.section	.nv.info,"",@"SHT_CUDA_INFO"
	.align	4


	//----- nvinfo : EIATTR_REGCOUNT
	.align		4
        /*0000*/ 	.byte	0x04, 0x2f
        /*0002*/ 	.short	(.L_1 - .L_0)
	.align		4
.L_0:
        /*0004*/ 	.word	index@(_Z12randnum_initPji)
        /*0008*/ 	.word	0x00000008


	//----- nvinfo : EIATTR_FRAME_SIZE
	.align		4
.L_1:
        /*000c*/ 	.byte	0x04, 0x11
        /*000e*/ 	.short	(.L_3 - .L_2)
	.align		4
.L_2:
        /*0010*/ 	.word	index@(_Z12randnum_initPji)
        /*0014*/ 	.word	0x00000000


	//----- nvinfo : EIATTR_REGCOUNT
	.align		4
.L_3:
        /*0018*/ 	.byte	0x04, 0x2f
        /*001a*/ 	.short	(.L_5 - .L_4)
	.align		4
.L_4:
        /*001c*/ 	.word	index@(_Z10spins_initPPiS0_Pjii)
        /*0020*/ 	.word	0x00000016


	//----- nvinfo : EIATTR_FRAME_SIZE
	.align		4
.L_5:
        /*0024*/ 	.byte	0x04, 0x11
        /*0026*/ 	.short	(.L_7 - .L_6)
	.align		4
.L_6:
        /*0028*/ 	.word	index@(_Z10spins_initPPiS0_Pjii)
        /*002c*/ 	.word	0x00000000


	//----- nvinfo : EIATTR_MIN_STACK_SIZE
	.align		4
.L_7:
        /*0030*/ 	.byte	0x04, 0x12
        /*0032*/ 	.short	(.L_9 - .L_8)
	.align		4
.L_8:
        /*0034*/ 	.word	index@(_Z10spins_initPPiS0_Pjii)
        /*0038*/ 	.word	0x00000000


	//----- nvinfo : EIATTR_MIN_STACK_SIZE
	.align		4
.L_9:
        /*003c*/ 	.byte	0x04, 0x12
        /*003e*/ 	.short	(.L_11 - .L_10)
	.align		4
.L_10:
        /*0040*/ 	.word	index@(_Z12randnum_initPji)
        /*0044*/ 	.word	0x00000000
.L_11:


//--------------------- .nv.compat                --------------------------
	.section	.nv.compat,"",@"SHT_CUDA_COMPAT_INFO"
	.align	4
        /*0000*/ 	.byte	0x02, 0x09, 0x00, 0x00, 0x02, 0x02, 0x01, 0x00, 0x02, 0x05, 0x05, 0x00, 0x03, 0x07, 0x01, 0x01
        /*0010*/ 	.byte	0x02, 0x03, 0x00, 0x00, 0x02, 0x06, 0x01, 0x00, 0x04, 0x0b, 0x08, 0x00, 0x09, 0x00, 0x00, 0x00
        /*0020*/ 	.byte	0x00, 0x00, 0x00, 0x00


//--------------------- .nv.info._Z10spins_initPPiS0_Pjii --------------------------
	.section	.nv.info._Z10spins_initPPiS0_Pjii,"",@"SHT_CUDA_INFO"
	.sectionflags	@""
	.align	4


	//----- nvinfo : EIATTR_CUDA_API_VERSION
	.align		4
        /*0000*/ 	.byte	0x04, 0x37
        /*0002*/ 	.short	(.L_13 - .L_12)
.L_12:
        /*0004*/ 	.word	0x00000082


	//----- nvinfo : EIATTR_KPARAM_INFO
	.align		4
.L_13:
        /*0008*/ 	.byte	0x04, 0x17
        /*000a*/ 	.short	(.L_15 - .L_14)
.L_14:
        /*000c*/ 	.word	0x00000000
        /*0010*/ 	.short	0x0004
        /*0012*/ 	.short	0x001c
        /*0014*/ 	.byte	0x00, 0xf0, 0x11, 0x00


	//----- nvinfo : EIATTR_KPARAM_INFO
	.align		4
.L_15:
        /*0018*/ 	.byte	0x04, 0x17
        /*001a*/ 	.short	(.L_17 - .L_16)
.L_16:
        /*001c*/ 	.word	0x00000000
        /*0020*/ 	.short	0x0003
        /*0022*/ 	.short	0x0018
        /*0024*/ 	.byte	0x00, 0xf0, 0x11, 0x00


	//----- nvinfo : EIATTR_KPARAM_INFO
	.align		4
.L_17:
        /*0028*/ 	.byte	0x04, 0x17
        /*002a*/ 	.short	(.L_19 - .L_18)
.L_18:
        /*002c*/ 	.word	0x00000000
        /*0030*/ 	.short	0x0002
        /*0032*/ 	.short	0x0010
        /*0034*/ 	.byte	0x00, 0xf5, 0x21, 0x00


	//----- nvinfo : EIATTR_KPARAM_INFO
	.align		4
.L_19:
        /*0038*/ 	.byte	0x04, 0x17
        /*003a*/ 	.short	(.L_21 - .L_20)
.L_20:
        /*003c*/ 	.word	0x00000000
        /*0040*/ 	.short	0x0001
        /*0042*/ 	.short	0x0008
        /*0044*/ 	.byte	0x00, 0xf5, 0x21, 0x00


	//----- nvinfo : EIATTR_KPARAM_INFO
	.align		4
.L_21:
        /*0048*/ 	.byte	0x04, 0x17
        /*004a*/ 	.short	(.L_23 - .L_22)
.L_22:
        /*004c*/ 	.word	0x00000000
        /*0050*/ 	.short	0x0000
        /*0052*/ 	.short	0x0000
        /*0054*/ 	.byte	0x00, 0xf5, 0x21, 0x00


	//----- nvinfo : EIATTR_SPARSE_MMA_MASK
	.align		4
.L_23:
        /*0058*/ 	.byte	0x03, 0x50
        /*005a*/ 	.short	0x0000


	//----- nvinfo : EIATTR_MAXREG_COUNT
	.align		4
        /*005c*/ 	.byte	0x03, 0x1b
        /*005e*/ 	.short	0x00ff


	//----- nvinfo : EIATTR_MERCURY_ISA_VERSION
	.align		4
        /*0060*/ 	.byte	0x03, 0x5f
        /*0062*/ 	.short	0x0101


	//----- nvinfo : EIATTR_VRC_CTA_INIT_COUNT
	.align		4
        /*0064*/ 	.byte	0x02, 0x4a
	.zero		1
	.zero		1


	//----- nvinfo : EIATTR_EXIT_INSTR_OFFSETS
	.align		4
        /*0068*/ 	.byte	0x04, 0x1c
        /*006a*/ 	.short	(.L_25 - .L_24)


	//   ....[0]....
.L_24:
        /*006c*/ 	.word	0x00000340


	//----- nvinfo : EIATTR_CBANK_PARAM_SIZE
	.align		4
.L_25:
        /*0070*/ 	.byte	0x03, 0x19
        /*0072*/ 	.short	0x0020


	//----- nvinfo : EIATTR_PARAM_CBANK
	.align		4
        /*0074*/ 	.byte	0x04, 0x0a
        /*0076*/ 	.short	(.L_27 - .L_26)
	.align		4
.L_26:
        /*0078*/ 	.word	index@(.nv.constant0._Z10spins_initPPiS0_Pjii)
        /*007c*/ 	.short	0x0380
        /*007e*/ 	.short	0x0020


	//----- nvinfo : EIATTR_SW_WAR
	.align		4
.L_27:
        /*0080*/ 	.byte	0x04, 0x36
        /*0082*/ 	.short	(.L_29 - .L_28)
.L_28:
        /*0084*/ 	.word	0x00000008
.L_29:


//--------------------- .nv.info._Z12randnum_initPji --------------------------
	.section	.nv.info._Z12randnum_initPji,"",@"SHT_CUDA_INFO"
	.sectionflags	@""
	.align	4


	//----- nvinfo : EIATTR_CUDA_API_VERSION
	.align		4
        /*0000*/ 	.byte	0x04, 0x37
        /*0002*/ 	.short	(.L_31 - .L_30)
.L_30:
        /*0004*/ 	.word	0x00000082


	//----- nvinfo : EIATTR_KPARAM_INFO
	.align		4
.L_31:
        /*0008*/ 	.byte	0x04, 0x17
        /*000a*/ 	.short	(.L_33 - .L_32)
.L_32:
        /*000c*/ 	.word	0x00000000
        /*0010*/ 	.short	0x0001
        /*0012*/ 	.short	0x0008
        /*0014*/ 	.byte	0x00, 0xf0, 0x11, 0x00


	//----- nvinfo : EIATTR_KPARAM_INFO
	.align		4
.L_33:
        /*0018*/ 	.byte	0x04, 0x17
        /*001a*/ 	.short	(.L_35 - .L_34)
.L_34:
        /*001c*/ 	.word	0x00000000
        /*0020*/ 	.short	0x0000
        /*0022*/ 	.short	0x0000
        /*0024*/ 	.byte	0x00, 0xf5, 0x21, 0x00


	//----- nvinfo : EIATTR_SPARSE_MMA_MASK
	.align		4
.L_35:
        /*0028*/ 	.byte	0x03, 0x50
        /*002a*/ 	.short	0x0000


	//----- nvinfo : EIATTR_MAXREG_COUNT
	.align		4
        /*002c*/ 	.byte	0x03, 0x1b
        /*002e*/ 	.short	0x00ff


	//----- nvinfo : EIATTR_MERCURY_ISA_VERSION
	.align		4
        /*0030*/ 	.byte	0x03, 0x5f
        /*0032*/ 	.short	0x0101


	//----- nvinfo : EIATTR_VRC_CTA_INIT_COUNT
	.align		4
        /*0034*/ 	.byte	0x02, 0x4a
	.zero		1
	.zero		1


	//----- nvinfo : EIATTR_EXIT_INSTR_OFFSETS
	.align		4
        /*0038*/ 	.byte	0x04, 0x1c
        /*003a*/ 	.short	(.L_37 - .L_36)


	//   ....[0]....
.L_36:
        /*003c*/ 	.word	0x000000b0


	//----- nvinfo : EIATTR_CBANK_PARAM_SIZE
	.align		4
.L_37:
        /*0040*/ 	.byte	0x03, 0x19
        /*0042*/ 	.short	0x000c


	//----- nvinfo : EIATTR_PARAM_CBANK
	.align		4
        /*0044*/ 	.byte	0x04, 0x0a
        /*0046*/ 	.short	(.L_39 - .L_38)
	.align		4
.L_38:
        /*0048*/ 	.word	index@(.nv.constant0._Z12randnum_initPji)
        /*004c*/ 	.short	0x0380
        /*004e*/ 	.short	0x000c


	//----- nvinfo : EIATTR_SW_WAR
	.align		4
.L_39:
        /*0050*/ 	.byte	0x04, 0x36
        /*0052*/ 	.short	(.L_41 - .L_40)
.L_40:
        /*0054*/ 	.word	0x00000008
.L_41:


//--------------------- .nv.callgraph             --------------------------
	.section	.nv.callgraph,"",@"SHT_CUDA_CALLGRAPH"
	.align	4
	.sectionentsize	8
	.align		4
        /*0000*/ 	.word	0x00000000
	.align		4
        /*0004*/ 	.word	0xffffffff
	.align		4
        /*0008*/ 	.word	0x00000000
	.align		4
        /*000c*/ 	.word	0xfffffffe
	.align		4
        /*0010*/ 	.word	0x00000000
	.align		4
        /*0014*/ 	.word	0xfffffffd
	.align		4
        /*0018*/ 	.word	0x00000000
	.align		4
        /*001c*/ 	.word	0xfffffffc


//--------------------- .text._Z10spins_initPPiS0_Pjii --------------------------
	.section	.text._Z10spins_initPPiS0_Pjii,"ax",@progbits
	.align	128
        .global         _Z10spins_initPPiS0_Pjii
        .type           _Z10spins_initPPiS0_Pjii,@function
        .size           _Z10spins_initPPiS0_Pjii,(.L_x_2 - _Z10spins_initPPiS0_Pjii)
        .other          _Z10spins_initPPiS0_Pjii,@"STO_CUDA_ENTRY STV_DEFAULT"
_Z10spins_initPPiS0_Pjii:
.text._Z10spins_initPPiS0_Pjii:
[----:B------:R-:W-:Y:S01]  /*0000*/  LDC R1, c[0x0][0x37c] ;  /* 0x0000df00ff017b82 */ /* 0x000fe20000000800 */
[----:B------:R-:W0:Y:S07]  /*0010*/  S2R R0, SR_CTAID.X ;  /* 0x0000000000007919 */ /* 0x000e2e0000002500 */
[----:B------:R-:W1:Y:S01]  /*0020*/  LDC.64 R10, c[0x0][0x390] ;  /* 0x0000e400ff0a7b82 */ /* 0x000e620000000a00 */
[----:B------:R-:W0:Y:S01]  /*0030*/  LDCU UR6, c[0x0][0x360] ;  /* 0x00006c00ff0677ac */ /* 0x000e220008000800 */
[----:B------:R-:W0:Y:S01]  /*0040*/  S2R R3, SR_TID.X ;  /* 0x0000000000037919 */ /* 0x000e220000002100 */
[----:B------:R-:W2:Y:S05]  /*0050*/  LDCU.64 UR4, c[0x0][0x358] ;  /* 0x00006b00ff0477ac */ /* 0x000eaa0008000a00 */
[----:B------:R-:W3:Y:S08]  /*0060*/  LDC.64 R6, c[0x0][0x380] ;  /* 0x0000e000ff067b82 */ /* 0x000ef00000000a00 */
[----:B------:R-:W3:Y:S01]  /*0070*/  LDC.64 R8, c[0x0][0x398] ;  /* 0x0000e600ff087b82 */ /* 0x000ee20000000a00 */
[----:B0-----:R-:W-:-:S04]  /*0080*/  IMAD R0, R0, UR6, R3 ;  /* 0x0000000600007c24 */ /* 0x001fc8000f8e0203 */
[----:B-1----:R-:W-:-:S05]  /*0090*/  IMAD.WIDE R10, R0, 0x4, R10 ;  /* 0x00000004000a7825 */ /* 0x002fca00078e020a */
[----:B--2---:R-:W2:Y:S02]  /*00a0*/  LDG.E R2, desc[UR4][R10.64] ;  /* 0x000000040a027981 */ /* 0x004ea4000c1e1900 */
[----:B--2---:R-:W-:-:S04]  /*00b0*/  SHF.L.U32 R3, R2, 0xd, RZ ;  /* 0x0000000d02037819 */ /* 0x004fc800000006ff */
[----:B------:R-:W-:-:S04]  /*00c0*/  LOP3.LUT R3, R3, R2, RZ, 0x3c, !PT ;  /* 0x0000000203037212 */ /* 0x000fc800078e3cff */
[----:B------:R-:W-:-:S04]  /*00d0*/  SHF.R.U32.HI R2, RZ, 0x11, R3 ;  /* 0x00000011ff027819 */ /* 0x000fc80000011603 */
[----:B------:R-:W-:-:S04]  /*00e0*/  LOP3.LUT R12, R2, R3, RZ, 0x3c, !PT ;  /* 0x00000003020c7212 */ /* 0x000fc800078e3cff */
[----:B------:R-:W-:-:S04]  /*00f0*/  SHF.L.U32 R3, R12, 0x5, RZ ;  /* 0x000000050c037819 */ /* 0x000fc800000006ff */
[----:B------:R-:W-:Y:S01]  /*0100*/  LOP3.LUT R19, R3, R12, RZ, 0x3c, !PT ;  /* 0x0000000c03137212 */ /* 0x000fe200078e3cff */
[----:B---3--:R-:W-:-:S04]  /*0110*/  IMAD.WIDE R2, R8, 0x8, R6 ;  /* 0x0000000808027825 */ /* 0x008fc800078e0206 */
[----:B------:R0:W-:Y:S04]  /*0120*/  STG.E desc[UR4][R10.64], R19 ;  /* 0x000000130a007986 */ /* 0x0001e8000c101904 */
[----:B------:R-:W2:Y:S01]  /*0130*/  LDG.E.64 R4, desc[UR4][R2.64] ;  /* 0x0000000402047981 */ /* 0x000ea2000c1e1b00 */
[----:B------:R-:W-:Y:S02]  /*0140*/  SHF.L.U32 R12, R12, 0x1, RZ ;  /* 0x000000010c0c7819 */ /* 0x000fe400000006ff */
[----:B------:R-:W-:Y:S02]  /*0150*/  IADD3 R0, PT, PT, R0, R9, RZ ;  /* 0x0000000900007210 */ /* 0x000fe40007ffe0ff */
[----:B------:R-:W-:-:S04]  /*0160*/  LOP3.LUT R12, R12, 0x2, RZ, 0xc0, !PT ;  /* 0x000000020c0c7812 */ /* 0x000fc800078ec0ff */
[----:B------:R-:W-:Y:S01]  /*0170*/  IADD3 R9, PT, PT, R12, -0x1, RZ ;  /* 0xffffffff0c097810 */ /* 0x000fe20007ffe0ff */
[----:B--2---:R-:W-:Y:S02]  /*0180*/  IMAD.WIDE R12, R0, 0x4, R4 ;  /* 0x00000004000c7825 */ /* 0x004fe400078e0204 */
[----:B------:R-:W1:Y:S03]  /*0190*/  LDC.64 R4, c[0x0][0x388] ;  /* 0x0000e200ff047b82 */ /* 0x000e660000000a00 */
[----:B------:R2:W-:Y:S04]  /*01a0*/  STG.E desc[UR4][R12.64], R9 ;  /* 0x000000090c007986 */ /* 0x0005e8000c101904 */
[----:B------:R-:W3:Y:S01]  /*01b0*/  LDG.E.64 R14, desc[UR4][R2.64] ;  /* 0x00000004020e7981 */ /* 0x000ee2000c1e1b00 */
[----:B-1----:R-:W-:-:S06]  /*01c0*/  IMAD.WIDE R16, R8, 0x8, R4 ;  /* 0x0000000808107825 */ /* 0x002fcc00078e0204 */
[----:B------:R-:W0:Y:S01]  /*01d0*/  LDG.E.64 R16, desc[UR4][R16.64] ;  /* 0x0000000410107981 */ /* 0x000e22000c1e1b00 */
[----:B---3--:R-:W-:-:S06]  /*01e0*/  IMAD.WIDE R14, R0, 0x4, R14 ;  /* 0x00000004000e7825 */ /* 0x008fcc00078e020e */
[----:B------:R-:W3:Y:S01]  /*01f0*/  LDG.E R15, desc[UR4][R14.64] ;  /* 0x000000040e0f7981 */ /* 0x000ee2000c1e1900 */
[----:B0-----:R-:W-:Y:S01]  /*0200*/  IMAD.WIDE R10, R0, 0x4, R16 ;  /* 0x00000004000a7825 */ /* 0x001fe200078e0210 */
[----:B------:R-:W-:-:S04]  /*0210*/  IADD3 R8, PT, PT, R8, 0x1, RZ ;  /* 0x0000000108087810 */ /* 0x000fc80007ffe0ff */
[----:B---3--:R0:W-:Y:S04]  /*0220*/  STG.E desc[UR4][R10.64], R15 ;  /* 0x0000000f0a007986 */ /* 0x0081e8000c101904 */
[----:B------:R-:W3:Y:S01]  /*0230*/  LDG.E.64 R18, desc[UR4][R2.64] ;  /* 0x0000000402127981 */ /* 0x000ee2000c1e1b00 */
[----:B--2---:R-:W-:-:S04]  /*0240*/  LEA.HI R9, R8, R8, RZ, 0x1 ;  /* 0x0000000808097211 */ /* 0x004fc800078f08ff */
[----:B------:R-:W-:-:S04]  /*0250*/  LOP3.LUT R9, R9, 0xfffffffe, RZ, 0xc0, !PT ;  /* 0xfffffffe09097812 */ /* 0x000fc800078ec0ff */
[----:B------:R-:W-:-:S05]  /*0260*/  IADD3 R13, PT, PT, R8, -R9, RZ ;  /* 0x80000009080d7210 */ /* 0x000fca0007ffe0ff */
[----:B------:R-:W-:-:S06]  /*0270*/  IMAD.WIDE R6, R13, 0x8, R6 ;  /* 0x000000080d067825 */ /* 0x000fcc00078e0206 */
[----:B------:R-:W2:Y:S01]  /*0280*/  LDG.E.64 R6, desc[UR4][R6.64] ;  /* 0x0000000406067981 */ /* 0x000ea2000c1e1b00 */
[----:B---3--:R-:W-:-:S06]  /*0290*/  IMAD.WIDE R18, R0, 0x4, R18 ;  /* 0x0000000400127825 */ /* 0x008fcc00078e0212 */
[----:B------:R-:W3:Y:S01]  /*02a0*/  LDG.E R19, desc[UR4][R18.64] ;  /* 0x0000000412137981 */ /* 0x000ee2000c1e1900 */
[----:B--2---:R-:W-:-:S05]  /*02b0*/  IMAD.WIDE R8, R0, 0x4, R6 ;  /* 0x0000000400087825 */ /* 0x004fca00078e0206 */
[----:B---3--:R-:W-:Y:S04]  /*02c0*/  STG.E desc[UR4][R8.64], R19 ;  /* 0x0000001308007986 */ /* 0x008fe8000c101904 */
[----:B------:R-:W2:Y:S01]  /*02d0*/  LDG.E.64 R2, desc[UR4][R2.64] ;  /* 0x0000000402027981 */ /* 0x000ea2000c1e1b00 */
[----:B0-----:R-:W-:-:S06]  /*02e0*/  IMAD.WIDE R10, R13, 0x8, R4 ;  /* 0x000000080d0a7825 */ /* 0x001fcc00078e0204 */
[----:B------:R-:W3:Y:S01]  /*02f0*/  LDG.E.64 R10, desc[UR4][R10.64] ;  /* 0x000000040a0a7981 */ /* 0x000ee2000c1e1b00 */
[----:B--2---:R-:W-:-:S06]  /*0300*/  IMAD.WIDE R4, R0, 0x4, R2 ;  /* 0x0000000400047825 */ /* 0x004fcc00078e0202 */
[----:B------:R-:W2:Y:S01]  /*0310*/  LDG.E R5, desc[UR4][R4.64] ;  /* 0x0000000404057981 */ /* 0x000ea2000c1e1900 */
[----:B---3--:R-:W-:-:S05]  /*0320*/  IMAD.WIDE R12, R0, 0x4, R10 ;  /* 0x00000004000c7825 */ /* 0x008fca00078e020a */
[----:B--2---:R-:W-:Y:S01]  /*0330*/  STG.E desc[UR4][R12.64], R5 ;  /* 0x000000050c007986 */ /* 0x004fe2000c101904 */
[----:B------:R-:W-:Y:S05]  /*0340*/  EXIT ;  /* 0x000000000000794d */ /* 0x000fea0003800000 */
.L_x_0:
[----:B------:R-:W-:-:S00]  /*0350*/  BRA `(.L_x_0) ;  /* 0xfffffffc00fc7947 */ /* 0x000fc0000383ffff */
[----:B------:R-:W-:-:S00]  /*0360*/  NOP ;  /* 0x0000000000007918 */ /* 0x000fc00000000000 */
        /* <DEDUP_REMOVED lines=9> */
.L_x_2:


//--------------------- .text._Z12randnum_initPji --------------------------
	.section	.text._Z12randnum_initPji,"ax",@progbits
	.align	128
        .global         _Z12randnum_initPji
        .type           _Z12randnum_initPji,@function
        .size           _Z12randnum_initPji,(.L_x_3 - _Z12randnum_initPji)
        .other          _Z12randnum_initPji,@"STO_CUDA_ENTRY STV_DEFAULT"
_Z12randnum_initPji:
.text._Z12randnum_initPji:
[----:B------:R-:W-:Y:S01]  /*0000*/  LDC R1, c[0x0][0x37c] ;  /* 0x0000df00ff017b82 */ /* 0x000fe20000000800 */
[----:B------:R-:W0:Y:S07]  /*0010*/  S2R R5, SR_CTAID.X ;  /* 0x0000000000057919 */ /* 0x000e2e0000002500 */
[----:B------:R-:W1:Y:S01]  /*0020*/  LDC.64 R2, c[0x0][0x380] ;  /* 0x0000e000ff027b82 */ /* 0x000e620000000a00 */
[----:B------:R-:W0:Y:S01]  /*0030*/  LDCU UR6, c[0x0][0x360] ;  /* 0x00006c00ff0677ac */ /* 0x000e220008000800 */
[----:B------:R-:W0:Y:S01]  /*0040*/  S2R R0, SR_TID.X ;  /* 0x0000000000007919 */ /* 0x000e220000002100 */
[----:B------:R-:W2:Y:S01]  /*0050*/  LDCU UR7, c[0x0][0x388] ;  /* 0x00007100ff0777ac */ /* 0x000ea20008000800 */
[----:B------:R-:W3:Y:S01]  /*0060*/  LDCU.64 UR4, c[0x0][0x358] ;  /* 0x00006b00ff0477ac */ /* 0x000ee20008000a00 */
[----:B0-----:R-:W-:-:S04]  /*0070*/  IMAD R5, R5, UR6, R0 ;  /* 0x0000000605057c24 */ /* 0x001fc8000f8e0200 */
[C---:B-1----:R-:W-:Y:S01]  /*0080*/  IMAD.WIDE R2, R5.reuse, 0x4, R2 ;  /* 0x0000000405027825 */ /* 0x042fe200078e0202 */
[----:B--2---:R-:W-:-:S05]  /*0090*/  IADD3 R5, PT, PT, R5, UR7, RZ ;  /* 0x0000000705057c10 */ /* 0x004fca000fffe0ff */
[----:B---3--:R-:W-:Y:S01]  /*00a0*/  STG.E desc[UR4][R2.64], R5 ;  /* 0x0000000502007986 */ /* 0x008fe2000c101904 */
[----:B------:R-:W-:Y:S05]  /*00b0*/  EXIT ;  /* 0x000000000000794d */ /* 0x000fea0003800000 */
.L_x_1:
        /* <DEDUP_REMOVED lines=12> */
.L_x_3:


//--------------------- .nv.shared.reserved.0     --------------------------
	.section	.nv.shared.reserved.0,"aw",@nobits
	.weak		__nv_reservedSMEM_offset_0_alias
	.size		__nv_reservedSMEM_offset_0_alias, 0, 64
	.other		__nv_reservedSMEM_offset_0_alias,@"STO_CUDA_RESERVED_SHARED STV_DEFAULT"
__nv_reservedSMEM_offset_0_alias:
	.zero		0
	.zero		64


//--------------------- .nv.constant0._Z10spins_initPPiS0_Pjii --------------------------
	.section	.nv.constant0._Z10spins_initPPiS0_Pjii,"a",@progbits
	.sectionflags	@""
	.align	4
.nv.constant0._Z10spins_initPPiS0_Pjii:
	.zero		928


//--------------------- .nv.constant0._Z12randnum_initPji --------------------------
	.section	.nv.constant0._Z12randnum_initPji,"a",@progbits
	.sectionflags	@""
	.align	4
.nv.constant0._Z12randnum_initPji:
	.zero		908


//--------------------- SYMBOLS --------------------------

	.type		.nv.reservedSmem.offset0,@object
	.size		.nv.reservedSmem.offset0,0x4
